	.headerflags	@"EF_CUDA_TEXMODE_UNIFIED EF_CUDA_64BIT_ADDRESS EF_CUDA_ACCELERATORS EF_CUDA_SM90 EF_CUDA_VIRTUAL_SM(EF_CUDA_SM90)"
	.elftype	@"ET_EXEC"


//--------------------- .nv.info                  --------------------------
	.section	.nv.info,"",@"SHT_CUDA_INFO"
	.align	4


	//----- nvinfo : EIATTR_REGCOUNT
	.align		4
        /*0000*/ 	.byte	0x04, 0x2f
        /*0002*/ 	.short	(.L_3 - .L_2)
	.align		4
.L_2:
        /*0004*/ 	.word	index@(triton_poi_fused__native_batch_norm_legit_no_training_hardtanh_18)
        /*0008*/ 	.word	0x00000012


	//----- nvinfo : EIATTR_MIN_STACK_SIZE
	.align		4
.L_3:
        /*000c*/ 	.byte	0x04, 0x12
        /*000e*/ 	.short	(.L_5 - .L_4)
	.align		4
.L_4:
        /*0010*/ 	.word	index@(triton_poi_fused__native_batch_norm_legit_no_training_hardtanh_18)
        /*0014*/ 	.word	0x00000000


	//----- nvinfo : EIATTR_FRAME_SIZE
	.align		4
.L_5:
        /*0018*/ 	.byte	0x04, 0x11
        /*001a*/ 	.short	(.L_7 - .L_6)
	.align		4
.L_6:
        /*001c*/ 	.word	index@(triton_poi_fused__native_batch_norm_legit_no_training_hardtanh_18)
        /*0020*/ 	.word	0x00000000


	//----- nvinfo : EIATTR_MIN_STACK_SIZE
	.align		4
.L_7:
        /*0024*/ 	.byte	0x04, 0x12
        /*0026*/ 	.short	(.L_9 - .L_8)
	.align		4
.L_8:
        /*0028*/ 	.word	index@(triton_poi_fused__native_batch_norm_legit_no_training_hardtanh_18)
        /*002c*/ 	.word	0x00000000
.L_9:


//--------------------- .nv.info.triton_poi_fused__native_batch_norm_legit_no_training_hardtanh_18 --------------------------
	.section	.nv.info.triton_poi_fused__native_batch_norm_legit_no_training_hardtanh_18,"",@"SHT_CUDA_INFO"
	.sectionflags	@""
	.align	4


	//----- nvinfo : EIATTR_CUDA_API_VERSION
	.align		4
        /*0000*/ 	.byte	0x04, 0x37
        /*0002*/ 	.short	(.L_11 - .L_10)
.L_10:
        /*0004*/ 	.word	0x0000007c


	//----- nvinfo : EIATTR_KPARAM_INFO
	.align		4
.L_11:
        /*0008*/ 	.byte	0x04, 0x17
        /*000a*/ 	.short	(.L_13 - .L_12)
.L_12:
        /*000c*/ 	.word	0x00000000
        /*0010*/ 	.short	0x0006
        /*0012*/ 	.short	0x0030
        /*0014*/ 	.byte	0x00, 0xf0, 0x11, 0x00


	//----- nvinfo : EIATTR_KPARAM_INFO
	.align		4
.L_13:
        /*0018*/ 	.byte	0x04, 0x17
        /*001a*/ 	.short	(.L_15 - .L_14)
.L_14:
        /*001c*/ 	.word	0x00000000
        /*0020*/ 	.short	0x0005
        /*0022*/ 	.short	0x0028
        /*0024*/ 	.byte	0x00, 0xf4, 0x21, 0x00


	//----- nvinfo : EIATTR_KPARAM_INFO
	.align		4
.L_15:
        /*0028*/ 	.byte	0x04, 0x17
        /*002a*/ 	.short	(.L_17 - .L_16)
.L_16:
        /*002c*/ 	.word	0x00000000
        /*0030*/ 	.short	0x0004
        /*0032*/ 	.short	0x0020
        /*0034*/ 	.byte	0x00, 0xf4, 0x21, 0x00


	//----- nvinfo : EIATTR_KPARAM_INFO
	.align		4
.L_17:
        /*0038*/ 	.byte	0x04, 0x17
        /*003a*/ 	.short	(.L_19 - .L_18)
.L_18:
        /*003c*/ 	.word	0x00000000
        /*0040*/ 	.short	0x0003
        /*0042*/ 	.short	0x0018
        /*0044*/ 	.byte	0x00, 0xf4, 0x21, 0x00


	//----- nvinfo : EIATTR_KPARAM_INFO
	.align		4
.L_19:
        /*0048*/ 	.byte	0x04, 0x17
        /*004a*/ 	.short	(.L_21 - .L_20)
.L_20:
        /*004c*/ 	.word	0x00000000
        /*0050*/ 	.short	0x0002
        /*0052*/ 	.short	0x0010
        /*0054*/ 	.byte	0x00, 0xf4, 0x21, 0x00


	//----- nvinfo : EIATTR_KPARAM_INFO
	.align		4
.L_21:
        /*0058*/ 	.byte	0x04, 0x17
        /*005a*/ 	.short	(.L_23 - .L_22)
.L_22:
        /*005c*/ 	.word	0x00000000
        /*0060*/ 	.short	0x0001
        /*0062*/ 	.short	0x0008
        /*0064*/ 	.byte	0x00, 0xf4, 0x21, 0x00


	//----- nvinfo : EIATTR_KPARAM_INFO
	.align		4
.L_23:
        /*0068*/ 	.byte	0x04, 0x17
        /*006a*/ 	.short	(.L_25 - .L_24)
.L_24:
        /*006c*/ 	.word	0x00000000
        /*0070*/ 	.short	0x0000
        /*0072*/ 	.short	0x0000
        /*0074*/ 	.byte	0x00, 0xf4, 0x21, 0x00


	//----- nvinfo : EIATTR_SPARSE_MMA_MASK
	.align		4
.L_25:
        /*0078*/ 	.byte	0x03, 0x50
        /*007a*/ 	.short	0x0000


	//----- nvinfo : EIATTR_MAXREG_COUNT
	.align		4
        /*007c*/ 	.byte	0x03, 0x1b
        /*007e*/ 	.short	0x00ff


	//----- nvinfo : EIATTR_EXIT_INSTR_OFFSETS
	.align		4
        /*0080*/ 	.byte	0x04, 0x1c
        /*0082*/ 	.short	(.L_27 - .L_26)


	//   ....[0]....
.L_26:
        /*0084*/ 	.word	0x000004c0


	//----- nvinfo : EIATTR_REQNTID
	.align		4
.L_27:
        /*0088*/ 	.byte	0x04, 0x10
        /*008a*/ 	.short	(.L_29 - .L_28)
.L_28:
        /*008c*/ 	.word	0x00000080
        /*0090*/ 	.word	0x00000001
        /*0094*/ 	.word	0x00000001


	//----- nvinfo : EIATTR_CBANK_PARAM_SIZE
	.align		4
.L_29:
        /*0098*/ 	.byte	0x03, 0x19
        /*009a*/ 	.short	0x0034


	//----- nvinfo : EIATTR_PARAM_CBANK
	.align		4
        /*009c*/ 	.byte	0x04, 0x0a
        /*009e*/ 	.short	(.L_31 - .L_30)
	.align		4
.L_30:
        /*00a0*/ 	.word	index@(.nv.constant0.triton_poi_fused__native_batch_norm_legit_no_training_hardtanh_18)
        /*00a4*/ 	.short	0x0210
        /*00a6*/ 	.short	0x0034


	//----- nvinfo : EIATTR_SW_WAR
	.align		4
.L_31:
        /*00a8*/ 	.byte	0x04, 0x36
        /*00aa*/ 	.short	(.L_33 - .L_32)
.L_32:
        /*00ac*/ 	.word	0x00000008
.L_33:


//--------------------- .nv.callgraph             --------------------------
	.section	.nv.callgraph,"",@"SHT_CUDA_CALLGRAPH"
	.align	4
	.sectionentsize	8
	.align		4
        /*0000*/ 	.word	0x00000000
	.align		4
        /*0004*/ 	.word	0xffffffff
	.align		4
        /*0008*/ 	.word	0x00000000
	.align		4
        /*000c*/ 	.word	0xfffffffe
	.align		4
        /*0010*/ 	.word	0x00000000
	.align		4
        /*0014*/ 	.word	0xfffffffd
	.align		4
        /*0018*/ 	.word	0x00000000
	.align		4
        /*001c*/ 	.word	0xfffffffc


//--------------------- .nv.constant4             --------------------------
	.section	.nv.constant4,"a",@progbits
	.align	8
	.align		8
.nv.constant4:
        /*0000*/ 	.dword	_$_str
	.align		8
        /*0008*/ 	.dword	_$_str_$_2


//--------------------- .text.triton_poi_fused__native_batch_norm_legit_no_training_hardtanh_18 --------------------------
	.section	.text.triton_poi_fused__native_batch_norm_legit_no_training_hardtanh_18,"ax",@progbits
	.align	128
        .global         triton_poi_fused__native_batch_norm_legit_no_training_hardtanh_18
        .type           triton_poi_fused__native_batch_norm_legit_no_training_hardtanh_18,@function
        .size           triton_poi_fused__native_batch_norm_legit_no_training_hardtanh_18,(.L_x_1 - triton_poi_fused__native_batch_norm_legit_no_training_hardtanh_18)
        .other          triton_poi_fused__native_batch_norm_legit_no_training_hardtanh_18,@"STO_CUDA_ENTRY STV_DEFAULT"
triton_poi_fused__native_batch_norm_legit_no_training_hardtanh_18:
.text.triton_poi_fused__native_batch_norm_legit_no_training_hardtanh_18:
[----:B------:R-:W-:Y:S01]  /*0000*/  LDC R1, c[0x0][0x28] ;  /* 0x00000a00ff017b82 */ /* 0x000fe20000000800 */
[----:B------:R-:W1:Y:S07]  /*0010*/  S2R R0, SR_TID.X ;  /* 0x0000000000007919 */ /* 0x000e6e0000002100 */
[----:B------:R-:W2:Y:S01]  /*0020*/  LDC.64 R8, c[0x0][0x220] ;  /* 0x00008800ff087b82 */ /* 0x000ea20000000a00 */
[----:B------:R-:W-:Y:S01]  /*0030*/  ULDC.64 UR4, c[0x0][0x208] ;  /* 0x0000820000047ab9 */ /* 0x000fe20000000a00 */
[----:B------:R-:W3:Y:S06]  /*0040*/  S2R R5, SR_CTAID.X ;  /* 0x0000000000057919 */ /* 0x000eec0000002500 */
[----:B------:R-:W4:Y:S08]  /*0050*/  LDC.64 R10, c[0x0][0x228] ;  /* 0x00008a00ff0a7b82 */ /* 0x000f300000000a00 */
[----:B------:R-:W5:Y:S01]  /*0060*/  LDC.64 R12, c[0x0][0x230] ;  /* 0x00008c00ff0c7b82 */ /* 0x000f620000000a00 */
[----:B-1----:R-:W-:Y:S01]  /*0070*/  IMAD.SHL.U32 R0, R0, 0x4, RZ ;  /* 0x0000000400007824 */ /* 0x002fe200078e00ff */
[----:B---3--:R-:W-:-:S04]  /*0080*/  SHF.R.S32.HI R3, RZ, 0x16, R5 ;  /* 0x00000016ff037819 */ /* 0x008fc80000011405 */
[----:B------:R-:W-:Y:S02]  /*0090*/  LOP3.LUT R0, R0, 0x1fc, RZ, 0xc0, !PT ;  /* 0x000001fc00007812 */ /* 0x000fe400078ec0ff */
[----:B------:R-:W-:-:S03]  /*00a0*/  SGXT R3, R3, 0x1 ;  /* 0x000000010303781a */ /* 0x000fc60000000200 */
[----:B------:R-:W-:-:S05]  /*00b0*/  IMAD R0, R5, 0x200, R0 ;  /* 0x0000020005007824 */ /* 0x000fca00078e0200 */
[----:B------:R-:W-:-:S04]  /*00c0*/  LEA.HI R3, R3, R0, RZ, 0x6 ;  /* 0x0000000003037211 */ /* 0x000fc800078f30ff */
[----:B------:R-:W-:-:S05]  /*00d0*/  SHF.R.S32.HI R3, RZ, 0x6, R3 ;  /* 0x00000006ff037819 */ /* 0x000fca0000011403 */
[----:B------:R-:W-:-:S05]  /*00e0*/  IMAD.HI R2, R3, 0x2aaaaaab, RZ ;  /* 0x2aaaaaab03027827 */ /* 0x000fca00078e02ff */
[----:B------:R-:W-:-:S04]  /*00f0*/  SHF.R.U32.HI R5, RZ, 0x1f, R2 ;  /* 0x0000001fff057819 */ /* 0x000fc80000011602 */
[----:B------:R-:W-:Y:S02]  /*0100*/  LEA.HI R2, R2, R5, RZ, 0x1b ;  /* 0x0000000502027211 */ /* 0x000fe400078fd8ff */
[----:B------:R-:W1:Y:S03]  /*0110*/  LDC.64 R4, c[0x0][0x210] ;  /* 0x00008400ff047b82 */ /* 0x000e660000000a00 */
[----:B------:R-:W-:-:S04]  /*0120*/  IMAD R15, R2, -0xc0, R3 ;  /* 0xffffff40020f7824 */ /* 0x000fc800078e0203 */
[C---:B--2---:R-:W-:Y:S01]  /*0130*/  IMAD.WIDE R8, R15.reuse, 0x4, R8 ;  /* 0x000000040f087825 */ /* 0x044fe200078e0208 */
[----:B------:R-:W2:Y:S05]  /*0140*/  LDC.64 R2, c[0x0][0x218] ;  /* 0x00008600ff027b82 */ /* 0x000eaa0000000a00 */
[----:B------:R-:W3:Y:S01]  /*0150*/  LDG.E.EL R8, desc[UR4][R8.64] ;  /* 0x0000000408087981 */ /* 0x000ee2000c2e1900 */
[----:B----4-:R-:W-:-:S04]  /*0160*/  IMAD.WIDE R10, R15, 0x4, R10 ;  /* 0x000000040f0a7825 */ /* 0x010fc800078e020a */
[----:B-1----:R-:W-:Y:S02]  /*0170*/  IMAD.WIDE R4, R0, 0x4, R4 ;  /* 0x0000000400047825 */ /* 0x002fe400078e0204 */
[----:B------:R1:W4:Y:S02]  /*0180*/  LDG.E.EL R10, desc[UR4][R10.64] ;  /* 0x000000040a0a7981 */ /* 0x000324000c2e1900 */
[C---:B-----5:R-:W-:Y:S02]  /*0190*/  IMAD.WIDE R12, R15.reuse, 0x4, R12 ;  /* 0x000000040f0c7825 */ /* 0x060fe400078e020c */
[----:B------:R-:W1:Y:S02]  /*01a0*/  LDG.E.128 R4, desc[UR4][R4.64] ;  /* 0x0000000404047981 */ /* 0x000e64000c1e1d00 */
[----:B--2---:R-:W-:Y:S02]  /*01b0*/  IMAD.WIDE R2, R15, 0x4, R2 ;  /* 0x000000040f027825 */ /* 0x004fe400078e0202 */
[----:B------:R-:W4:Y:S04]  /*01c0*/  LDG.E.EL R13, desc[UR4][R12.64] ;  /* 0x000000040c0d7981 */ /* 0x000f28000c2e1900 */
[----:B------:R-:W1:Y:S01]  /*01d0*/  LDG.E.EL R2, desc[UR4][R2.64] ;  /* 0x0000000402027981 */ /* 0x000e62000c2e1900 */
[----:B------:R-:W-:-:S02]  /*01e0*/  IMAD.MOV.U32 R14, RZ, RZ, 0x3e800000 ;  /* 0x3e800000ff0e7424 */ /* 0x000fc400078e00ff */
[----:B---3--:R-:W-:-:S04]  /*01f0*/  FADD R8, R8, 9.9999997473787516356e-06 ;  /* 0x3727c5ac08087421 */ /* 0x008fc80000000000 */
[----:B------:R-:W2:Y:S02]  /*0200*/  MUFU.SQRT R9, R8 ;  /* 0x0000000800097308 */ /* 0x000ea40000002000 */
[C---:B--2---:R-:W-:Y:S02]  /*0210*/  FSETP.GT.AND P0, PT, R9.reuse, 8.50705917302346158658e+37, PT ;  /* 0x7e8000000900780b */ /* 0x044fe40003f04000 */
[----:B------:R-:W-:-:S11]  /*0220*/  FSETP.GEU.AND P1, PT, R9, 1.175494350822287508e-38, PT ;  /* 0x008000000900780b */ /* 0x000fd60003f2e000 */
[----:B------:R-:W-:-:S04]  /*0230*/  @P0 FMUL R9, R9, 0.25 ;  /* 0x3e80000009090820 */ /* 0x000fc80000400000 */
[----:B------:R-:W-:-:S06]  /*0240*/  @!P1 FMUL R9, R9, 16777216 ;  /* 0x4b80000009099820 */ /* 0x000fcc0000400000 */
[----:B------:R-:W2:Y:S01]  /*0250*/  MUFU.RCP R9, R9 ;  /* 0x0000000900097308 */ /* 0x000ea20000001000 */
[----:B------:R-:W-:Y:S01]  /*0260*/  FSEL R14, R14, 1, P0 ;  /* 0x3f8000000e0e7808 */ /* 0x000fe20000000000 */
[----:B-1----:R-:W-:-:S04]  /*0270*/  FADD R11, R7, -R2 ;  /* 0x80000002070b7221 */ /* 0x002fc80000000000 */
[----:B------:R-:W-:Y:S01]  /*0280*/  @!P1 FMUL R14, R14, 16777216 ;  /* 0x4b8000000e0e9820 */ /* 0x000fe20000400000 */
[--C-:B------:R-:W-:Y:S01]  /*0290*/  FADD R3, R4, -R2.reuse ;  /* 0x8000000204037221 */ /* 0x100fe20000000000 */
[--C-:B------:R-:W-:Y:S01]  /*02a0*/  FADD R7, R6, -R2.reuse ;  /* 0x8000000206077221 */ /* 0x100fe20000000000 */
[----:B------:R-:W-:Y:S01]  /*02b0*/  FADD R5, R5, -R2 ;  /* 0x8000000205057221 */ /* 0x000fe20000000000 */
[----:B--2---:R-:W-:-:S04]  /*02c0*/  FMUL R14, R9, R14 ;  /* 0x0000000e090e7220 */ /* 0x004fc80000400000 */
[C---:B------:R-:W-:Y:S01]  /*02d0*/  FMUL R11, R14.reuse, R11 ;  /* 0x0000000b0e0b7220 */ /* 0x040fe20000400000 */
[C---:B------:R-:W-:Y:S01]  /*02e0*/  FMUL R4, R14.reuse, R3 ;  /* 0x000000030e047220 */ /* 0x040fe20000400000 */
[C---:B------:R-:W-:Y:S01]  /*02f0*/  FMUL R2, R14.reuse, R7 ;  /* 0x000000070e027220 */ /* 0x040fe20000400000 */
[----:B------:R-:W-:Y:S01]  /*0300*/  FMUL R14, R14, R5 ;  /* 0x000000050e0e7220 */ /* 0x000fe20000400000 */
[C-C-:B----4-:R-:W-:Y:S01]  /*0310*/  FFMA R11, R10.reuse, R11, R13.reuse ;  /* 0x0000000b0a0b7223 */ /* 0x150fe2000000000d */
[C-C-:B------:R-:W-:Y:S01]  /*0320*/  FFMA R4, R10.reuse, R4, R13.reuse ;  /* 0x000000040a047223 */ /* 0x140fe2000000000d */
[C-C-:B------:R-:W-:Y:S01]  /*0330*/  FFMA R6, R10.reuse, R2, R13.reuse ;  /* 0x000000020a067223 */ /* 0x140fe2000000000d */
[----:B------:R-:W-:Y:S01]  /*0340*/  FFMA R14, R10, R14, R13 ;  /* 0x0000000e0a0e7223 */ /* 0x000fe2000000000d */
[----:B------:R-:W1:Y:S01]  /*0350*/  LDC.64 R2, c[0x0][0x238] ;  /* 0x00008e00ff027b82 */ /* 0x000e620000000a00 */
[----:B------:R-:W-:Y:S02]  /*0360*/  FSETP.GTU.AND P0, PT, R11, RZ, PT ;  /* 0x000000ff0b00720b */ /* 0x000fe40003f0c000 */
[----:B------:R-:W-:-:S02]  /*0370*/  FSETP.GTU.AND P1, PT, R6, RZ, PT ;  /* 0x000000ff0600720b */ /* 0x000fc40003f2c000 */
[----:B------:R-:W-:Y:S02]  /*0380*/  FSEL R7, R11, RZ, P0 ;  /* 0x000000ff0b077208 */ /* 0x000fe40000000000 */
[----:B------:R-:W-:Y:S02]  /*0390*/  FSETP.GTU.AND P2, PT, R14, RZ, PT ;  /* 0x000000ff0e00720b */ /* 0x000fe40003f4c000 */
[----:B------:R-:W-:Y:S02]  /*03a0*/  FSETP.GTU.AND P0, PT, R4, RZ, PT ;  /* 0x000000ff0400720b */ /* 0x000fe40003f0c000 */
[----:B------:R-:W-:Y:S02]  /*03b0*/  FSETP.GEU.AND P5, PT, R7, 6, PT ;  /* 0x40c000000700780b */ /* 0x000fe40003fae000 */
[----:B------:R-:W-:Y:S02]  /*03c0*/  FSEL R6, R6, RZ, P1 ;  /* 0x000000ff06067208 */ /* 0x000fe40000800000 */
[----:B------:R-:W-:-:S02]  /*03d0*/  FSEL R5, R14, RZ, P2 ;  /* 0x000000ff0e057208 */ /* 0x000fc40001000000 */
[----:B------:R-:W-:Y:S02]  /*03e0*/  FSEL R4, R4, RZ, P0 ;  /* 0x000000ff04047208 */ /* 0x000fe40000000000 */
[----:B------:R-:W-:Y:S02]  /*03f0*/  FSETP.GEU.AND P0, PT, R6, 6, PT ;  /* 0x40c000000600780b */ /* 0x000fe40003f0e000 */
[----:B------:R-:W-:Y:S02]  /*0400*/  FSETP.GEU.AND P2, PT, R5, 6, PT ;  /* 0x40c000000500780b */ /* 0x000fe40003f4e000 */
[----:B------:R-:W-:Y:S02]  /*0410*/  FSETP.GEU.AND P1, PT, R4, 6, PT ;  /* 0x40c000000400780b */ /* 0x000fe40003f2e000 */
[----:B------:R-:W-:Y:S02]  /*0420*/  FSETP.NAN.AND P6, PT, R7, R7, PT ;  /* 0x000000070700720b */ /* 0x000fe40003fc8000 */
[----:B------:R-:W-:-:S02]  /*0430*/  FSETP.NAN.AND P3, PT, R6, R6, PT ;  /* 0x000000060600720b */ /* 0x000fc40003f68000 */
[----:B------:R-:W-:Y:S02]  /*0440*/  @P5 SEL R7, R7, 0x40c00000, P6 ;  /* 0x40c0000007075807 */ /* 0x000fe40003000000 */
[C---:B------:R-:W-:Y:S02]  /*0450*/  FSETP.NAN.AND P4, PT, R5.reuse, R5, PT ;  /* 0x000000050500720b */ /* 0x040fe40003f88000 */
[----:B------:R-:W-:Y:S01]  /*0460*/  FSETP.NAN.AND P5, PT, R4, R4, PT ;  /* 0x000000040400720b */ /* 0x000fe20003fa8000 */
[----:B-1----:R-:W-:Y:S01]  /*0470*/  IMAD.WIDE R2, R0, 0x4, R2 ;  /* 0x0000000400027825 */ /* 0x002fe200078e0202 */
[----:B------:R-:W-:Y:S02]  /*0480*/  @P0 SEL R6, R6, 0x40c00000, P3 ;  /* 0x40c0000006060807 */ /* 0x000fe40001800000 */
[----:B------:R-:W-:Y:S02]  /*0490*/  @P2 SEL R5, R5, 0x40c00000, P4 ;  /* 0x40c0000005052807 */ /* 0x000fe40002000000 */
[----:B------:R-:W-:-:S05]  /*04a0*/  @P1 SEL R4, R4, 0x40c00000, P5 ;  /* 0x40c0000004041807 */ /* 0x000fca0002800000 */
[----:B------:R-:W-:Y:S01]  /*04b0*/  STG.E.128 desc[UR4][R2.64], R4 ;  /* 0x0000000402007986 */ /* 0x000fe2000c101d04 */
[----:B------:R-:W-:Y:S05]  /*04c0*/  EXIT ;  /* 0x000000000000794d */ /* 0x000fea0003800000 */
.L_x_0:
[----:B------:R-:W-:-:S00]  /*04d0*/  BRA `(.L_x_0) ;  /* 0xfffffffc00fc7947 */ /* 0x000fc0000383ffff */
[----:B------:R-:W-:-:S00]  /*04e0*/  NOP ;  /* 0x0000000000007918 */ /* 0x000fc00000000000 */
        /* <DEDUP_REMOVED lines=9> */
.L_x_1:


//--------------------- .nv.global.init           --------------------------
	.section	.nv.global.init,"aw",@progbits
.nv.global.init:
	.type		_$_str,@object
	.size		_$_str,(_$_str_$_2 - _$_str)
_$_str:
        /*0000*/ 	.byte	0x5f, 0x5f, 0x43, 0x55, 0x44, 0x41, 0x5f, 0x46, 0x54, 0x5a, 0x00
	.type		_$_str_$_2,@object
	.size		_$_str_$_2,(.L_1 - _$_str_$_2)
_$_str_$_2:
        /*000b*/ 	.byte	0x5f, 0x5f, 0x43, 0x55, 0x44, 0x41, 0x5f, 0x50, 0x52, 0x45, 0x43, 0x5f, 0x53, 0x51, 0x52, 0x54
        /*001b*/ 	.byte	0x00
.L_1:


//--------------------- .nv.constant0.triton_poi_fused__native_batch_norm_legit_no_training_hardtanh_18 --------------------------
	.section	.nv.constant0.triton_poi_fused__native_batch_norm_legit_no_training_hardtanh_18,"a",@progbits
	.sectionflags	@""
	.align	4
.nv.constant0.triton_poi_fused__native_batch_norm_legit_no_training_hardtanh_18:
	.zero		580
